	.headerflags	@"EF_CUDA_TEXMODE_UNIFIED EF_CUDA_64BIT_ADDRESS EF_CUDA_ACCELERATORS EF_CUDA_SM90 EF_CUDA_VIRTUAL_SM(EF_CUDA_SM90)"
	.elftype	@"ET_EXEC"


//--------------------- .nv.info                  --------------------------
	.section	.nv.info,"",@"SHT_CUDA_INFO"
	.align	4


	//----- nvinfo : EIATTR_REGCOUNT
	.align		4
        /*0000*/ 	.byte	0x04, 0x2f
        /*0002*/ 	.short	(.L_1 - .L_0)
	.align		4
.L_0:
        /*0004*/ 	.word	index@(triton_poi_fused_transpose_14)
        /*0008*/ 	.word	0x0000000e


	//----- nvinfo : EIATTR_MIN_STACK_SIZE
	.align		4
.L_1:
        /*000c*/ 	.byte	0x04, 0x12
        /*000e*/ 	.short	(.L_3 - .L_2)
	.align		4
.L_2:
        /*0010*/ 	.word	index@(triton_poi_fused_transpose_14)
        /*0014*/ 	.word	0x00000000


	//----- nvinfo : EIATTR_FRAME_SIZE
	.align		4
.L_3:
        /*0018*/ 	.byte	0x04, 0x11
        /*001a*/ 	.short	(.L_5 - .L_4)
	.align		4
.L_4:
        /*001c*/ 	.word	index@(triton_poi_fused_transpose_14)
        /*0020*/ 	.word	0x00000000


	//----- nvinfo : EIATTR_MIN_STACK_SIZE
	.align		4
.L_5:
        /*0024*/ 	.byte	0x04, 0x12
        /*0026*/ 	.short	(.L_7 - .L_6)
	.align		4
.L_6:
        /*0028*/ 	.word	index@(triton_poi_fused_transpose_14)
        /*002c*/ 	.word	0x00000000
.L_7:


//--------------------- .nv.info.triton_poi_fused_transpose_14 --------------------------
	.section	.nv.info.triton_poi_fused_transpose_14,"",@"SHT_CUDA_INFO"
	.sectionflags	@""
	.align	4


	//----- nvinfo : EIATTR_CUDA_API_VERSION
	.align		4
        /*0000*/ 	.byte	0x04, 0x37
        /*0002*/ 	.short	(.L_9 - .L_8)
.L_8:
        /*0004*/ 	.word	0x0000007c


	//----- nvinfo : EIATTR_KPARAM_INFO
	.align		4
.L_9:
        /*0008*/ 	.byte	0x04, 0x17
        /*000a*/ 	.short	(.L_11 - .L_10)
.L_10:
        /*000c*/ 	.word	0x00000000
        /*0010*/ 	.short	0x0003
        /*0012*/ 	.short	0x0014
        /*0014*/ 	.byte	0x00, 0xf0, 0x11, 0x00


	//----- nvinfo : EIATTR_KPARAM_INFO
	.align		4
.L_11:
        /*0018*/ 	.byte	0x04, 0x17
        /*001a*/ 	.short	(.L_13 - .L_12)
.L_12:
        /*001c*/ 	.word	0x00000000
        /*0020*/ 	.short	0x0002
        /*0022*/ 	.short	0x0010
        /*0024*/ 	.byte	0x00, 0xf0, 0x11, 0x00


	//----- nvinfo : EIATTR_KPARAM_INFO
	.align		4
.L_13:
        /*0028*/ 	.byte	0x04, 0x17
        /*002a*/ 	.short	(.L_15 - .L_14)
.L_14:
        /*002c*/ 	.word	0x00000000
        /*0030*/ 	.short	0x0001
        /*0032*/ 	.short	0x0008
        /*0034*/ 	.byte	0x00, 0xf4, 0x21, 0x00


	//----- nvinfo : EIATTR_KPARAM_INFO
	.align		4
.L_15:
        /*0038*/ 	.byte	0x04, 0x17
        /*003a*/ 	.short	(.L_17 - .L_16)
.L_16:
        /*003c*/ 	.word	0x00000000
        /*0040*/ 	.short	0x0000
        /*0042*/ 	.short	0x0000
        /*0044*/ 	.byte	0x00, 0xf4, 0x21, 0x00


	//----- nvinfo : EIATTR_SPARSE_MMA_MASK
	.align		4
.L_17:
        /*0048*/ 	.byte	0x03, 0x50
        /*004a*/ 	.short	0x0000


	//----- nvinfo : EIATTR_MAXREG_COUNT
	.align		4
        /*004c*/ 	.byte	0x03, 0x1b
        /*004e*/ 	.short	0x00ff


	//----- nvinfo : EIATTR_EXIT_INSTR_OFFSETS
	.align		4
        /*0050*/ 	.byte	0x04, 0x1c
        /*0052*/ 	.short	(.L_19 - .L_18)


	//   ....[0]....
.L_18:
        /*0054*/ 	.word	0x00000270


	//   ....[1]....
        /*0058*/ 	.word	0x000002e0


	//----- nvinfo : EIATTR_REQNTID
	.align		4
.L_19:
        /*005c*/ 	.byte	0x04, 0x10
        /*005e*/ 	.short	(.L_21 - .L_20)
.L_20:
        /*0060*/ 	.word	0x00000020
        /*0064*/ 	.word	0x00000001
        /*0068*/ 	.word	0x00000001


	//----- nvinfo : EIATTR_CBANK_PARAM_SIZE
	.align		4
.L_21:
        /*006c*/ 	.byte	0x03, 0x19
        /*006e*/ 	.short	0x0018


	//----- nvinfo : EIATTR_PARAM_CBANK
	.align		4
        /*0070*/ 	.byte	0x04, 0x0a
        /*0072*/ 	.short	(.L_23 - .L_22)
	.align		4
.L_22:
        /*0074*/ 	.word	index@(.nv.constant0.triton_poi_fused_transpose_14)
        /*0078*/ 	.short	0x0210
        /*007a*/ 	.short	0x0018


	//----- nvinfo : EIATTR_SW_WAR
	.align		4
.L_23:
        /*007c*/ 	.byte	0x04, 0x36
        /*007e*/ 	.short	(.L_25 - .L_24)
.L_24:
        /*0080*/ 	.word	0x00000008
.L_25:


//--------------------- .nv.callgraph             --------------------------
	.section	.nv.callgraph,"",@"SHT_CUDA_CALLGRAPH"
	.align	4
	.sectionentsize	8
	.align		4
        /*0000*/ 	.word	0x00000000
	.align		4
        /*0004*/ 	.word	0xffffffff
	.align		4
        /*0008*/ 	.word	0x00000000
	.align		4
        /*000c*/ 	.word	0xfffffffe
	.align		4
        /*0010*/ 	.word	0x00000000
	.align		4
        /*0014*/ 	.word	0xfffffffd
	.align		4
        /*0018*/ 	.word	0x00000000
	.align		4
        /*001c*/ 	.word	0xfffffffc


//--------------------- .text.triton_poi_fused_transpose_14 --------------------------
	.section	.text.triton_poi_fused_transpose_14,"ax",@progbits
	.sectionflags	@"SHF_BARRIERS=1"
	.align	128
        .global         triton_poi_fused_transpose_14
        .type           triton_poi_fused_transpose_14,@function
        .size           triton_poi_fused_transpose_14,(.L_x_1 - triton_poi_fused_transpose_14)
        .other          triton_poi_fused_transpose_14,@"STO_CUDA_ENTRY STV_DEFAULT"
triton_poi_fused_transpose_14:
.text.triton_poi_fused_transpose_14:
[----:B------:R-:W0:Y:S02]  /*0000*/  LDC R1, c[0x0][0x28] ;  /* 0x00000a00ff017b82 */ /* 0x000e240000000800 */
[----:B------:R-:W1:Y:S01]  /*0010*/  S2R R8, SR_TID.X ;  /* 0x0000000000087919 */ /* 0x000e620000002100 */
[----:B------:R-:W2:Y:S01]  /*0020*/  LDC.64 R2, c[0x0][0x210] ;  /* 0x00008400ff027b82 */ /* 0x000ea20000000a00 */
[----:B------:R-:W-:Y:S01]  /*0030*/  CS2R R10, SRZ ;  /* 0x00000000000a7805 */ /* 0x000fe2000001ff00 */
[----:B------:R-:W-:Y:S01]  /*0040*/  ULDC.64 UR6, c[0x0][0x208] ;  /* 0x0000820000067ab9 */ /* 0x000fe20000000a00 */
[----:B------:R-:W3:Y:S01]  /*0050*/  S2R R6, SR_CTAID.X ;  /* 0x0000000000067919 */ /* 0x000ee20000002500 */
[----:B------:R-:W4:Y:S01]  /*0060*/  S2R R0, SR_CTAID.Y ;  /* 0x0000000000007919 */ /* 0x000f220000002600 */
[----:B-1----:R-:W-:Y:S01]  /*0070*/  SHF.R.U32.HI R9, RZ, 0x3, R8 ;  /* 0x00000003ff097819 */ /* 0x002fe20000011608 */
[----:B------:R-:W-:Y:S02]  /*0080*/  IMAD.SHL.U32 R5, R8, 0x2, RZ ;  /* 0x0000000208057824 */ /* 0x000fe400078e00ff */
[----:B---3--:R-:W-:Y:S01]  /*0090*/  IMAD.SHL.U32 R6, R6, 0x4, RZ ;  /* 0x0000000406067824 */ /* 0x008fe200078e00ff */
[----:B------:R-:W-:Y:S01]  /*00a0*/  SGXT.U32 R9, R9, 0x2 ;  /* 0x000000020909781a */ /* 0x000fe20000000000 */
[----:B----4-:R-:W-:-:S03]  /*00b0*/  IMAD.SHL.U32 R0, R0, 0x10, RZ ;  /* 0x0000001000007824 */ /* 0x010fc600078e00ff */
[----:B------:R-:W-:Y:S02]  /*00c0*/  LOP3.LUT R7, R6, R9, RZ, 0xfc, !PT ;  /* 0x0000000906077212 */ /* 0x000fe400078efcff */
[----:B------:R-:W-:Y:S02]  /*00d0*/  LOP3.LUT R4, R0, 0xe, R5, 0xf8, !PT ;  /* 0x0000000e00047812 */ /* 0x000fe400078ef805 */
[----:B------:R-:W-:-:S03]  /*00e0*/  ISETP.GE.AND P0, PT, R7, 0x4, PT ;  /* 0x000000040700780c */ /* 0x000fc60003f06270 */
[----:B------:R-:W-:Y:S01]  /*00f0*/  IMAD R7, R7, 0x10, R4 ;  /* 0x0000001007077824 */ /* 0x000fe200078e0204 */
[----:B------:R-:W-:-:S03]  /*0100*/  ISETP.LT.AND P0, PT, R4, 0x10, !P0 ;  /* 0x000000100400780c */ /* 0x000fc60004701270 */
[----:B--2---:R-:W-:-:S10]  /*0110*/  IMAD.WIDE R2, R7, 0x4, R2 ;  /* 0x0000000407027825 */ /* 0x004fd400078e0202 */
[----:B------:R-:W2:Y:S01]  /*0120*/  @P0 LDG.E.EL.64 R10, desc[UR6][R2.64] ;  /* 0x00000006020a0981 */ /* 0x000ea2000c2e1b00 */
[----:B------:R-:W1:Y:S01]  /*0130*/  S2UR UR5, SR_CgaCtaId ;  /* 0x00000000000579c3 */ /* 0x000e620000008800 */
[----:B------:R-:W-:Y:S01]  /*0140*/  IMAD.SHL.U32 R4, R8, 0x8, RZ ;  /* 0x0000000808047824 */ /* 0x000fe200078e00ff */
[----:B------:R-:W-:Y:S01]  /*0150*/  UMOV UR4, 0x400 ;  /* 0x0000040000047882 */ /* 0x000fe20000000000 */
[----:B------:R-:W-:Y:S02]  /*0160*/  SHF.R.U32.HI R7, RZ, 0x1, R8 ;  /* 0x00000001ff077819 */ /* 0x000fe40000011608 */
[----:B------:R-:W-:Y:S02]  /*0170*/  LOP3.LUT R6, R6, 0x2, R5, 0xf8, !PT ;  /* 0x0000000206067812 */ /* 0x000fe400078ef805 */
[----:B------:R-:W-:Y:S02]  /*0180*/  LOP3.LUT R8, R4, 0x38, RZ, 0xc0, !PT ;  /* 0x0000003804087812 */ /* 0x000fe400078ec0ff */
[----:B------:R-:W-:-:S02]  /*0190*/  LOP3.LUT R9, R9, 0x38, R4, 0xf8, !PT ;  /* 0x0000003809097812 */ /* 0x000fc400078ef804 */
[----:B------:R-:W-:Y:S02]  /*01a0*/  SGXT.U32 R7, R7, 0x4 ;  /* 0x000000040707781a */ /* 0x000fe40000000000 */
[----:B------:R-:W-:Y:S02]  /*01b0*/  ISETP.GE.AND P0, PT, R6, 0x4, PT ;  /* 0x000000040600780c */ /* 0x000fe40003f06270 */
[----:B------:R-:W-:Y:S02]  /*01c0*/  LOP3.LUT R7, R0, R7, RZ, 0xfc, !PT ;  /* 0x0000000700077212 */ /* 0x000fe400078efcff */
[----:B------:R-:W-:Y:S02]  /*01d0*/  LOP3.LUT R5, R5, 0x3c, RZ, 0xc0, !PT ;  /* 0x0000003c05057812 */ /* 0x000fe400078ec0ff */
[----:B------:R-:W-:Y:S02]  /*01e0*/  ISETP.LT.AND P0, PT, R7, 0x10, !P0 ;  /* 0x000000100700780c */ /* 0x000fe40004701270 */
[----:B------:R-:W-:Y:S01]  /*01f0*/  LOP3.LUT R4, R4, 0xf8, RZ, 0xc0, !PT ;  /* 0x000000f804047812 */ /* 0x000fe200078ec0ff */
[----:B-1----:R-:W-:-:S06]  /*0200*/  UPRMT UR4, UR5, 0x654, UR4 ;  /* 0x0000065405047896 */ /* 0x002fcc0008000004 */
[----:B------:R-:W-:Y:S01]  /*0210*/  VIADD R8, R8, UR4 ;  /* 0x0000000408087c36 */ /* 0x000fe20008000000 */
[----:B------:R-:W-:-:S03]  /*0220*/  IADD3 R4, R4, UR4, R5 ;  /* 0x0000000404047c10 */ /* 0x000fc6000fffe005 */
[----:B------:R-:W-:-:S05]  /*0230*/  IMAD R8, R9, 0x4, R8 ;  /* 0x0000000409087824 */ /* 0x000fca00078e0208 */
[----:B--2---:R1:W-:Y:S04]  /*0240*/  STS [R8], R10 ;  /* 0x0000000a08007388 */ /* 0x0043e80000000800 */
[----:B------:R1:W-:Y:S01]  /*0250*/  STS [R8+0x14], R11 ;  /* 0x0000140b08007388 */ /* 0x0003e20000000800 */
[----:B------:R-:W-:Y:S06]  /*0260*/  BAR.SYNC.DEFER_BLOCKING 0x0 ;  /* 0x0000000000007b1d */ /* 0x000fec0000010000 */
[----:B-1----:R-:W-:Y:S05]  /*0270*/  @!P0 EXIT ;  /* 0x000000000000894d */ /* 0x002fea0003800000 */
[----:B------:R-:W-:Y:S01]  /*0280*/  LDS R8, [R4] ;  /* 0x0000000004087984 */ /* 0x000fe20000000800 */
[----:B------:R-:W0:Y:S01]  /*0290*/  LDC.64 R2, c[0x0][0x218] ;  /* 0x00008600ff027b82 */ /* 0x000e220000000a00 */
[----:B------:R-:W-:Y:S02]  /*02a0*/  IMAD R7, R7, 0x4, R6 ;  /* 0x0000000407077824 */ /* 0x000fe400078e0206 */
[----:B------:R-:W1:Y:S02]  /*02b0*/  LDS R9, [R4+0x4] ;  /* 0x0000040004097984 */ /* 0x000e640000000800 */
[----:B0-----:R-:W-:-:S05]  /*02c0*/  IMAD.WIDE R2, R7, 0x4, R2 ;  /* 0x0000000407027825 */ /* 0x001fca00078e0202 */
[----:B-1----:R-:W-:Y:S01]  /*02d0*/  STG.E.64 desc[UR6][R2.64], R8 ;  /* 0x0000000802007986 */ /* 0x002fe2000c101b06 */
[----:B------:R-:W-:Y:S05]  /*02e0*/  EXIT ;  /* 0x000000000000794d */ /* 0x000fea0003800000 */
.L_x_0:
[----:B------:R-:W-:-:S00]  /*02f0*/  BRA `(.L_x_0) ;  /* 0xfffffffc00fc7947 */ /* 0x000fc0000383ffff */
[----:B------:R-:W-:-:S00]  /*0300*/  NOP ;  /* 0x0000000000007918 */ /* 0x000fc00000000000 */
[----:B------:R-:W-:-:S00]  /*0310*/  NOP ;  /* 0x0000000000007918 */ /* 0x000fc00000000000 */
[----:B------:R-:W-:-:S00]  /*0320*/  NOP ;  /* 0x0000000000007918 */ /* 0x000fc00000000000 */
[----:B------:R-:W-:-:S00]  /*0330*/  NOP ;  /* 0x0000000000007918 */ /* 0x000fc00000000000 */
[----:B------:R-:W-:-:S00]  /*0340*/  NOP ;  /* 0x0000000000007918 */ /* 0x000fc00000000000 */
[----:B------:R-:W-:-:S00]  /*0350*/  NOP ;  /* 0x0000000000007918 */ /* 0x000fc00000000000 */
[----:B------:R-:W-:-:S00]  /*0360*/  NOP ;  /* 0x0000000000007918 */ /* 0x000fc00000000000 */
[----:B------:R-:W-:-:S00]  /*0370*/  NOP ;  /* 0x0000000000007918 */ /* 0x000fc00000000000 */
.L_x_1:


//--------------------- .nv.shared.triton_poi_fused_transpose_14 --------------------------
	.section	.nv.shared.triton_poi_fused_transpose_14,"aw",@nobits
	.sectionflags	@""
	.align	16
	.zero		1024


//--------------------- .nv.constant0.triton_poi_fused_transpose_14 --------------------------
	.section	.nv.constant0.triton_poi_fused_transpose_14,"a",@progbits
	.sectionflags	@""
	.align	4
.nv.constant0.triton_poi_fused_transpose_14:
	.zero		552
